//
// Generated by NVIDIA NVVM Compiler
//
// Compiler Build ID: CL-36424714
// Cuda compilation tools, release 13.0, V13.0.88
// Based on NVVM 20.0.0
//

.version 9.0
.target sm_100
.address_size 64

	// .globl	_Z6kernelP6uchar3
// _ZZ6kernelP6uchar3E6shared has been demoted
.global .align 4 .b8 __cudart_i2opi_f[24] = {65, 144, 67, 60, 153, 149, 98, 219, 192, 221, 52, 245, 209, 87, 39, 252, 41, 21, 68, 78, 110, 131, 249, 162};

.visible .entry _Z6kernelP6uchar3(
	.param .u64 .ptr .align 1 _Z6kernelP6uchar3_param_0
)
{
	.local .align 4 .b8 	__local_depot0[28];
	.reg .b64 	%SP;
	.reg .b64 	%SPL;
	.reg .pred 	%p<17>;
	.reg .b16 	%rs<2>;
	.reg .b32 	%r<98>;
	.reg .b32 	%f<65>;
	.reg .b64 	%rd<43>;
	.reg .b64 	%fd<11>;
	// demoted variable
	.shared .align 4 .b8 _ZZ6kernelP6uchar3E6shared[1024];
	mov.u64 	%SPL, __local_depot0;
	ld.param.u64 	%rd16, [_Z6kernelP6uchar3_param_0];
	add.u64 	%rd1, %SPL, 0;
	mov.u32 	%r1, %tid.x;
	mov.u32 	%r33, %ctaid.x;
	mov.u32 	%r34, %ntid.x;
	mad.lo.s32 	%r35, %r33, %r34, %r1;
	mov.u32 	%r2, %tid.y;
	mov.u32 	%r36, %ctaid.y;
	mov.u32 	%r37, %ntid.y;
	mad.lo.s32 	%r3, %r36, %r37, %r2;
	mov.u32 	%r38, %nctaid.x;
	mul.lo.s32 	%r39, %r38, %r34;
	mad.lo.s32 	%r4, %r39, %r3, %r35;
	cvt.rn.f32.s32 	%f14, %r35;
	add.f32 	%f15, %f14, %f14;
	cvt.f64.f32 	%fd1, %f15;
	mul.f64 	%fd2, %fd1, 0d400921FB54442D18;
	mul.f64 	%fd3, %fd2, 0d3F80000000000000;
	cvt.rn.f32.f64 	%f1, %fd3;
	mul.f32 	%f16, %f1, 0f3F22F983;
	cvt.rni.s32.f32 	%r93, %f16;
	cvt.rn.f32.s32 	%f17, %r93;
	fma.rn.f32 	%f18, %f17, 0fBFC90FDA, %f1;
	fma.rn.f32 	%f19, %f17, 0fB3A22168, %f18;
	fma.rn.f32 	%f63, %f17, 0fA7C234C5, %f19;
	abs.f32 	%f3, %f1;
	setp.ltu.f32 	%p1, %f3, 0f47CE4780;
	@%p1 bra 	$L__BB0_8;
	setp.neu.f32 	%p2, %f3, 0f7F800000;
	@%p2 bra 	$L__BB0_3;
	mov.f32 	%f22, 0f00000000;
	mul.rn.f32 	%f63, %f1, %f22;
	mov.b32 	%r93, 0;
	bra.uni 	$L__BB0_8;
$L__BB0_3:
	mov.b32 	%r6, %f1;
	shl.b32 	%r41, %r6, 8;
	or.b32  	%r7, %r41, -2147483648;
	mov.b64 	%rd39, 0;
	mov.b32 	%r90, 0;
	mov.u64 	%rd37, __cudart_i2opi_f;
	mov.u64 	%rd38, %rd1;
$L__BB0_4:
	.pragma "nounroll";
	ld.global.nc.u32 	%r42, [%rd37];
	mad.wide.u32 	%rd20, %r42, %r7, %rd39;
	shr.u64 	%rd39, %rd20, 32;
	st.local.u32 	[%rd38], %rd20;
	add.s32 	%r90, %r90, 1;
	add.s64 	%rd38, %rd38, 4;
	add.s64 	%rd37, %rd37, 4;
	setp.ne.s32 	%p3, %r90, 6;
	@%p3 bra 	$L__BB0_4;
	shr.u32 	%r43, %r6, 23;
	st.local.u32 	[%rd1+24], %rd39;
	and.b32  	%r10, %r43, 31;
	and.b32  	%r44, %r43, 224;
	add.s32 	%r45, %r44, -128;
	shr.u32 	%r46, %r45, 5;
	mul.wide.u32 	%rd21, %r46, 4;
	sub.s64 	%rd8, %rd1, %rd21;
	ld.local.u32 	%r91, [%rd8+24];
	ld.local.u32 	%r92, [%rd8+20];
	setp.eq.s32 	%p4, %r10, 0;
	@%p4 bra 	$L__BB0_7;
	shf.l.wrap.b32 	%r91, %r92, %r91, %r10;
	ld.local.u32 	%r47, [%rd8+16];
	shf.l.wrap.b32 	%r92, %r47, %r92, %r10;
$L__BB0_7:
	shr.u32 	%r48, %r91, 30;
	shf.l.wrap.b32 	%r49, %r92, %r91, 2;
	shl.b32 	%r50, %r92, 2;
	shr.u32 	%r51, %r49, 31;
	add.s32 	%r52, %r51, %r48;
	neg.s32 	%r53, %r52;
	setp.lt.s32 	%p5, %r6, 0;
	selp.b32 	%r93, %r53, %r52, %p5;
	xor.b32  	%r54, %r49, %r6;
	shr.s32 	%r55, %r49, 31;
	xor.b32  	%r56, %r55, %r49;
	xor.b32  	%r57, %r55, %r50;
	cvt.u64.u32 	%rd22, %r56;
	shl.b64 	%rd23, %rd22, 32;
	cvt.u64.u32 	%rd24, %r57;
	or.b64  	%rd25, %rd23, %rd24;
	cvt.rn.f64.s64 	%fd4, %rd25;
	mul.f64 	%fd5, %fd4, 0d3BF921FB54442D19;
	cvt.rn.f32.f64 	%f20, %fd5;
	neg.f32 	%f21, %f20;
	setp.lt.s32 	%p6, %r54, 0;
	selp.f32 	%f63, %f21, %f20, %p6;
$L__BB0_8:
	mul.rn.f32 	%f23, %f63, %f63;
	and.b32  	%r59, %r93, 1;
	setp.eq.b32 	%p7, %r59, 1;
	selp.f32 	%f24, 0f3F800000, %f63, %p7;
	fma.rn.f32 	%f25, %f23, %f24, 0f00000000;
	fma.rn.f32 	%f26, %f23, 0f37CBAC00, 0fBAB607ED;
	selp.f32 	%f27, %f26, 0fB94D4153, %p7;
	selp.f32 	%f28, 0f3D2AAABB, 0f3C0885E4, %p7;
	fma.rn.f32 	%f29, %f27, %f23, %f28;
	selp.f32 	%f30, 0fBEFFFFFF, 0fBE2AAAA8, %p7;
	fma.rn.f32 	%f31, %f29, %f23, %f30;
	fma.rn.f32 	%f32, %f31, %f25, %f24;
	and.b32  	%r60, %r93, 2;
	setp.eq.s32 	%p8, %r60, 0;
	mov.f32 	%f33, 0f00000000;
	sub.f32 	%f34, %f33, %f32;
	selp.f32 	%f7, %f32, %f34, %p8;
	cvt.rn.f32.u32 	%f35, %r3;
	add.f32 	%f36, %f35, %f35;
	cvt.f64.f32 	%fd6, %f36;
	mul.f64 	%fd7, %fd6, 0d400921FB54442D18;
	mul.f64 	%fd8, %fd7, 0d3F80000000000000;
	cvt.rn.f32.f64 	%f8, %fd8;
	mul.f32 	%f37, %f8, 0f3F22F983;
	cvt.rni.s32.f32 	%r97, %f37;
	cvt.rn.f32.s32 	%f38, %r97;
	fma.rn.f32 	%f39, %f38, 0fBFC90FDA, %f8;
	fma.rn.f32 	%f40, %f38, 0fB3A22168, %f39;
	fma.rn.f32 	%f64, %f38, 0fA7C234C5, %f40;
	abs.f32 	%f10, %f8;
	setp.ltu.f32 	%p9, %f10, 0f47CE4780;
	@%p9 bra 	$L__BB0_16;
	setp.neu.f32 	%p10, %f10, 0f7F800000;
	@%p10 bra 	$L__BB0_11;
	mov.f32 	%f43, 0f00000000;
	mul.rn.f32 	%f64, %f8, %f43;
	mov.b32 	%r97, 0;
	bra.uni 	$L__BB0_16;
$L__BB0_11:
	mov.b32 	%r20, %f8;
	shl.b32 	%r62, %r20, 8;
	or.b32  	%r21, %r62, -2147483648;
	mov.b64 	%rd42, 0;
	mov.b32 	%r94, 0;
	mov.u64 	%rd40, __cudart_i2opi_f;
	mov.u64 	%rd41, %rd1;
$L__BB0_12:
	.pragma "nounroll";
	ld.global.nc.u32 	%r63, [%rd40];
	mad.wide.u32 	%rd28, %r63, %r21, %rd42;
	shr.u64 	%rd42, %rd28, 32;
	st.local.u32 	[%rd41], %rd28;
	add.s32 	%r94, %r94, 1;
	add.s64 	%rd41, %rd41, 4;
	add.s64 	%rd40, %rd40, 4;
	setp.ne.s32 	%p11, %r94, 6;
	@%p11 bra 	$L__BB0_12;
	shr.u32 	%r64, %r20, 23;
	st.local.u32 	[%rd1+24], %rd42;
	and.b32  	%r24, %r64, 31;
	and.b32  	%r65, %r64, 224;
	add.s32 	%r66, %r65, -128;
	shr.u32 	%r67, %r66, 5;
	mul.wide.u32 	%rd29, %r67, 4;
	sub.s64 	%rd15, %rd1, %rd29;
	ld.local.u32 	%r95, [%rd15+24];
	ld.local.u32 	%r96, [%rd15+20];
	setp.eq.s32 	%p12, %r24, 0;
	@%p12 bra 	$L__BB0_15;
	shf.l.wrap.b32 	%r95, %r96, %r95, %r24;
	ld.local.u32 	%r68, [%rd15+16];
	shf.l.wrap.b32 	%r96, %r68, %r96, %r24;
$L__BB0_15:
	shr.u32 	%r69, %r95, 30;
	shf.l.wrap.b32 	%r70, %r96, %r95, 2;
	shl.b32 	%r71, %r96, 2;
	shr.u32 	%r72, %r70, 31;
	add.s32 	%r73, %r72, %r69;
	neg.s32 	%r74, %r73;
	setp.lt.s32 	%p13, %r20, 0;
	selp.b32 	%r97, %r74, %r73, %p13;
	xor.b32  	%r75, %r70, %r20;
	shr.s32 	%r76, %r70, 31;
	xor.b32  	%r77, %r76, %r70;
	xor.b32  	%r78, %r76, %r71;
	cvt.u64.u32 	%rd30, %r77;
	shl.b64 	%rd31, %rd30, 32;
	cvt.u64.u32 	%rd32, %r78;
	or.b64  	%rd33, %rd31, %rd32;
	cvt.rn.f64.s64 	%fd9, %rd33;
	mul.f64 	%fd10, %fd9, 0d3BF921FB54442D19;
	cvt.rn.f32.f64 	%f41, %fd10;
	neg.f32 	%f42, %f41;
	setp.lt.s32 	%p14, %r75, 0;
	selp.f32 	%f64, %f42, %f41, %p14;
$L__BB0_16:
	add.f32 	%f44, %f7, 0f3F800000;
	mul.f32 	%f45, %f44, 0f437F0000;
	cvta.to.global.u64 	%rd34, %rd16;
	mul.rn.f32 	%f46, %f64, %f64;
	and.b32  	%r80, %r97, 1;
	setp.eq.b32 	%p15, %r80, 1;
	selp.f32 	%f47, 0f3F800000, %f64, %p15;
	fma.rn.f32 	%f48, %f46, %f47, 0f00000000;
	fma.rn.f32 	%f49, %f46, 0f37CBAC00, 0fBAB607ED;
	selp.f32 	%f50, %f49, 0fB94D4153, %p15;
	selp.f32 	%f51, 0f3D2AAABB, 0f3C0885E4, %p15;
	fma.rn.f32 	%f52, %f50, %f46, %f51;
	selp.f32 	%f53, 0fBEFFFFFF, 0fBE2AAAA8, %p15;
	fma.rn.f32 	%f54, %f52, %f46, %f53;
	fma.rn.f32 	%f55, %f54, %f48, %f47;
	and.b32  	%r81, %r97, 2;
	setp.eq.s32 	%p16, %r81, 0;
	mov.f32 	%f56, 0f00000000;
	sub.f32 	%f57, %f56, %f55;
	selp.f32 	%f58, %f55, %f57, %p16;
	add.f32 	%f59, %f58, 0f3F800000;
	mul.f32 	%f60, %f45, %f59;
	mul.f32 	%f61, %f60, 0f3E800000;
	shl.b32 	%r82, %r1, 6;
	mov.u32 	%r83, _ZZ6kernelP6uchar3E6shared;
	add.s32 	%r84, %r83, %r82;
	shl.b32 	%r85, %r2, 2;
	add.s32 	%r86, %r84, %r85;
	st.shared.f32 	[%r86], %f61;
	bar.sync 	0;
	sub.s32 	%r87, %r83, %r82;
	sub.s32 	%r88, %r87, %r85;
	ld.shared.f32 	%f62, [%r88+1020];
	cvt.rzi.u32.f32 	%r89, %f62;
	mul.wide.s32 	%rd35, %r4, 3;
	add.s64 	%rd36, %rd34, %rd35;
	mov.b16 	%rs1, 0;
	st.global.u8 	[%rd36], %rs1;
	st.global.u8 	[%rd36+1], %r89;
	st.global.u8 	[%rd36+2], %rs1;
	ret;

}


// ===== COMPILED SASS (sm_100) =====

	.target	sm_100

	.elftype	@"ET_EXEC"


//--------------------- .note.nv.tkinfo           --------------------------
	.section	.note.nv.tkinfo,"",@"SHT_NOTE"
	.sectionflags	@"SHF_NOTE_NV_TKINFO"
	.tkinfo
        /*0018*/ 	.word	0x00000002
        /*0030*/ 	.string	""
        /*0030*/ 	.string	"ptxas"
        /*0030*/ 	.string	"Cuda compilation tools, release 13.0, V13.0.88"
        /*0030*/ 	.string	"Build cuda_13.0.r13.0/compiler.36424714_0"
        /*0030*/ 	.string	"-arch sm_100 -m 64 "



//--------------------- .note.nv.cuinfo           --------------------------
	.section	.note.nv.cuinfo,"",@"SHT_NOTE"
	.sectionflags	@"SHF_NOTE_NV_CUINFO"
        /*0018*/ 	.short	0x0002
        /*001a*/ 	.short	0x0064
        /*001c*/ 	.short	0x0082
	.zero		2


//--------------------- .nv.info                  --------------------------
	.section	.nv.info,"",@"SHT_CUDA_INFO"
	.align	4


	//----- nvinfo : EIATTR_REGCOUNT
	.align		4
        /*0000*/ 	.byte	0x04, 0x2f
        /*0002*/ 	.short	(.L_2 - .L_1)
	.align		4
.L_1:
        /*0004*/ 	.word	index@(_Z6kernelP6uchar3)
        /*0008*/ 	.word	0x00000019


	//----- nvinfo : EIATTR_FRAME_SIZE
	.align		4
.L_2:
        /*000c*/ 	.byte	0x04, 0x11
        /*000e*/ 	.short	(.L_4 - .L_3)
	.align		4
.L_3:
        /*0010*/ 	.word	index@(_Z6kernelP6uchar3)
        /*0014*/ 	.word	0x00000000


	//----- nvinfo : EIATTR_MIN_STACK_SIZE
	.align		4
.L_4:
        /*0018*/ 	.byte	0x04, 0x12
        /*001a*/ 	.short	(.L_6 - .L_5)
	.align		4
.L_5:
        /*001c*/ 	.word	index@(_Z6kernelP6uchar3)
        /*0020*/ 	.word	0x00000000
.L_6:


//--------------------- .nv.compat                --------------------------
	.section	.nv.compat,"",@"SHT_CUDA_COMPAT_INFO"
	.align	4
        /*0000*/ 	.byte	0x02, 0x09, 0x00, 0x00, 0x02, 0x02, 0x01, 0x00, 0x02, 0x05, 0x05, 0x00, 0x03, 0x07, 0x01, 0x01
        /*0010*/ 	.byte	0x02, 0x03, 0x00, 0x00, 0x02, 0x06, 0x01, 0x00, 0x04, 0x0b, 0x08, 0x00, 0x01, 0x00, 0x00, 0x00
        /*0020*/ 	.byte	0x00, 0x00, 0x00, 0x00


//--------------------- .nv.info._Z6kernelP6uchar3 --------------------------
	.section	.nv.info._Z6kernelP6uchar3,"",@"SHT_CUDA_INFO"
	.sectionflags	@""
	.align	4


	//----- nvinfo : EIATTR_CUDA_API_VERSION
	.align		4
        /*0000*/ 	.byte	0x04, 0x37
        /*0002*/ 	.short	(.L_8 - .L_7)
.L_7:
        /*0004*/ 	.word	0x00000082


	//----- nvinfo : EIATTR_KPARAM_INFO
	.align		4
.L_8:
        /*0008*/ 	.byte	0x04, 0x17
        /*000a*/ 	.short	(.L_10 - .L_9)
.L_9:
        /*000c*/ 	.word	0x00000000
        /*0010*/ 	.short	0x0000
        /*0012*/ 	.short	0x0000
        /*0014*/ 	.byte	0x00, 0xf5, 0x21, 0x00


	//----- nvinfo : EIATTR_SPARSE_MMA_MASK
	.align		4
.L_10:
        /*0018*/ 	.byte	0x03, 0x50
        /*001a*/ 	.short	0x0000


	//----- nvinfo : EIATTR_MAXREG_COUNT
	.align		4
        /*001c*/ 	.byte	0x03, 0x1b
        /*001e*/ 	.short	0x00ff


	//----- nvinfo : EIATTR_NUM_BARRIERS
	.align		4
        /*0020*/ 	.byte	0x02, 0x4c
        /*0022*/ 	.byte	0x01
	.zero		1


	//----- nvinfo : EIATTR_MERCURY_ISA_VERSION
	.align		4
        /*0024*/ 	.byte	0x03, 0x5f
        /*0026*/ 	.short	0x0101


	//----- nvinfo : EIATTR_VRC_CTA_INIT_COUNT
	.align		4
        /*0028*/ 	.byte	0x02, 0x4a
	.zero		1
	.zero		1


	//----- nvinfo : EIATTR_EXIT_INSTR_OFFSETS
	.align		4
        /*002c*/ 	.byte	0x04, 0x1c
        /*002e*/ 	.short	(.L_12 - .L_11)


	//   ....[0]....
.L_11:
        /*0030*/ 	.word	0x00001210


	//----- nvinfo : EIATTR_CRS_STACK_SIZE
	.align		4
.L_12:
        /*0034*/ 	.byte	0x04, 0x1e
        /*0036*/ 	.short	(.L_14 - .L_13)
.L_13:
        /*0038*/ 	.word	0x00000000


	//----- nvinfo : EIATTR_CBANK_PARAM_SIZE
	.align		4
.L_14:
        /*003c*/ 	.byte	0x03, 0x19
        /*003e*/ 	.short	0x0008


	//----- nvinfo : EIATTR_PARAM_CBANK
	.align		4
        /*0040*/ 	.byte	0x04, 0x0a
        /*0042*/ 	.short	(.L_16 - .L_15)
	.align		4
.L_15:
        /*0044*/ 	.word	index@(.nv.constant0._Z6kernelP6uchar3)
        /*0048*/ 	.short	0x0380
        /*004a*/ 	.short	0x0008


	//----- nvinfo : EIATTR_SW_WAR
	.align		4
.L_16:
        /*004c*/ 	.byte	0x04, 0x36
        /*004e*/ 	.short	(.L_18 - .L_17)
.L_17:
        /*0050*/ 	.word	0x00000008
.L_18:


//--------------------- .nv.callgraph             --------------------------
	.section	.nv.callgraph,"",@"SHT_CUDA_CALLGRAPH"
	.align	4
	.sectionentsize	8
	.align		4
        /*0000*/ 	.word	0x00000000
	.align		4
        /*0004*/ 	.word	0xffffffff
	.align		4
        /*0008*/ 	.word	0x00000000
	.align		4
        /*000c*/ 	.word	0xfffffffe
	.align		4
        /*0010*/ 	.word	0x00000000
	.align		4
        /*0014*/ 	.word	0xfffffffd
	.align		4
        /*0018*/ 	.word	0x00000000
	.align		4
        /*001c*/ 	.word	0xfffffffc


//--------------------- .nv.constant4             --------------------------
	.section	.nv.constant4,"a",@progbits
	.align	8
	.align		8
.nv.constant4:
        /*0000*/ 	.dword	__cudart_i2opi_f


//--------------------- .text._Z6kernelP6uchar3   --------------------------
	.section	.text._Z6kernelP6uchar3,"ax",@progbits
	.align	128
        .global         _Z6kernelP6uchar3
        .type           _Z6kernelP6uchar3,@function
        .size           _Z6kernelP6uchar3,(.L_x_11 - _Z6kernelP6uchar3)
        .other          _Z6kernelP6uchar3,@"STO_CUDA_ENTRY STV_DEFAULT"
_Z6kernelP6uchar3:
.text._Z6kernelP6uchar3:
[----:B------:R-:W-:Y:S01]  /*0000*/  LDC R1, c[0x0][0x37c] ;  /* 0x0000df00ff017b82 */ /* 0x000fe20000000800 */
[----:B------:R-:W0:Y:S07]  /*0010*/  S2R R8, SR_TID.X ;  /* 0x0000000000087919 */ /* 0x000e2e0000002100 */
[----:B------:R-:W0:Y:S01]  /*0020*/  S2UR UR4, SR_CTAID.X ;  /* 0x00000000000479c3 */ /* 0x000e220000002500 */
[----:B------:R-:W-:Y:S01]  /*0030*/  UMOV UR10, 0x54442d18 ;  /* 0x54442d18000a7882 */ /* 0x000fe20000000000 */
[----:B------:R-:W-:Y:S01]  /*0040*/  UMOV UR11, 0x400921fb ;  /* 0x400921fb000b7882 */ /* 0x000fe20000000000 */
[----:B------:R-:W1:Y:S01]  /*0050*/  S2R R7, SR_TID.Y ;  /* 0x0000000000077919 */ /* 0x000e620000002200 */
[----:B------:R-:W2:Y:S01]  /*0060*/  LDCU.64 UR6, c[0x0][0x358] ;  /* 0x00006b00ff0677ac */ /* 0x000ea20008000a00 */
[----:B------:R-:W-:Y:S03]  /*0070*/  BSSY.RECONVERGENT B0, `(.L_x_0) ;  /* 0x0000077000007945 */ /* 0x000fe60003800200 */
[----:B------:R-:W0:Y:S02]  /*0080*/  LDC R13, c[0x0][0x360] ;  /* 0x0000d800ff0d7b82 */ /* 0x000e240000000800 */
[----:B0-----:R-:W-:-:S06]  /*0090*/  IMAD R9, R13, UR4, R8 ;  /* 0x000000040d097c24 */ /* 0x001fcc000f8e0208 */
[----:B------:R-:W1:Y:S01]  /*00a0*/  S2UR UR4, SR_CTAID.Y ;  /* 0x00000000000479c3 */ /* 0x000e620000002600 */
[----:B------:R-:W-:-:S05]  /*00b0*/  I2FP.F32.S32 R0, R9 ;  /* 0x0000000900007245 */ /* 0x000fca0000201400 */
[----:B------:R-:W-:-:S04]  /*00c0*/  FADD R6, R0, R0 ;  /* 0x0000000000067221 */ /* 0x000fc80000000000 */
[----:B------:R-:W0:Y:S02]  /*00d0*/  F2F.F64.F32 R2, R6 ;  /* 0x0000000600027310 */ /* 0x000e240000201800 */
[----:B0-----:R-:W-:-:S08]  /*00e0*/  DMUL R2, R2, UR10 ;  /* 0x0000000a02027c28 */ /* 0x001fd00008000000 */
[----:B------:R-:W-:Y:S02]  /*00f0*/  DMUL R4, R2, 0.0078125 ;  /* 0x3f80000002047828 */ /* 0x000fe40000000000 */
[----:B------:R-:W1:Y:S01]  /*0100*/  LDC R2, c[0x0][0x364] ;  /* 0x0000d900ff027b82 */ /* 0x000e620000000800 */
[----:B------:R-:W0:Y:S03]  /*0110*/  LDCU UR5, c[0x0][0x370] ;  /* 0x00006e00ff0577ac */ /* 0x000e260008000800 */
[----:B------:R-:W3:Y:S02]  /*0120*/  F2F.F32.F64 R0, R4 ;  /* 0x0000000400007310 */ /* 0x000ee40000301000 */
[C---:B---3--:R-:W-:Y:S01]  /*0130*/  FMUL R3, R0.reuse, 0.63661974668502807617 ;  /* 0x3f22f98300037820 */ /* 0x048fe20000400000 */
[----:B------:R-:W-:Y:S01]  /*0140*/  FSETP.GE.AND P0, PT, |R0|, 105615, PT ;  /* 0x47ce47800000780b */ /* 0x000fe20003f06200 */
[----:B0-----:R-:W-:-:S02]  /*0150*/  IMAD R6, R13, UR5, RZ ;  /* 0x000000050d067c24 */ /* 0x001fc4000f8e02ff */
[----:B-1----:R-:W-:Y:S02]  /*0160*/  IMAD R2, R2, UR4, R7 ;  /* 0x0000000402027c24 */ /* 0x002fe4000f8e0207 */
[----:B------:R-:W0:Y:S02]  /*0170*/  F2I.NTZ R3, R3 ;  /* 0x0000000300037305 */ /* 0x000e240000203100 */
[----:B------:R-:W-:Y:S01]  /*0180*/  IMAD R6, R2, R6, R9 ;  /* 0x0000000602067224 */ /* 0x000fe200078e0209 */
[----:B0-----:R-:W-:-:S05]  /*0190*/  I2FP.F32.S32 R11, R3 ;  /* 0x00000003000b7245 */ /* 0x001fca0000201400 */
[----:B------:R-:W-:-:S04]  /*01a0*/  FFMA R10, R11, -1.5707962512969970703, R0 ;  /* 0xbfc90fda0b0a7823 */ /* 0x000fc80000000000 */
[----:B------:R-:W-:-:S04]  /*01b0*/  FFMA R10, R11, -7.5497894158615963534e-08, R10 ;  /* 0xb3a221680b0a7823 */ /* 0x000fc8000000000a */
[----:B------:R-:W-:Y:S01]  /*01c0*/  FFMA R4, R11, -5.3903029534742383927e-15, R10 ;  /* 0xa7c234c50b047823 */ /* 0x000fe2000000000a */
[----:B--2---:R-:W-:Y:S06]  /*01d0*/  @!P0 BRA `(.L_x_1) ;  /* 0x0000000400808947 */ /* 0x004fec0003800000 */
[----:B------:R-:W-:-:S13]  /*01e0*/  FSETP.NEU.AND P0, PT, |R0|, +INF , PT ;  /* 0x7f8000000000780b */ /* 0x000fda0003f0d200 */
[----:B------:R-:W-:Y:S01]  /*01f0*/  @!P0 FMUL R4, RZ, R0 ;  /* 0x00000000ff048220 */ /* 0x000fe20000400000 */
[----:B------:R-:W-:Y:S01]  /*0200*/  @!P0 IMAD.MOV.U32 R3, RZ, RZ, RZ ;  /* 0x000000ffff038224 */ /* 0x000fe200078e00ff */
[----:B------:R-:W-:Y:S06]  /*0210*/  @!P0 BRA `(.L_x_1) ;  /* 0x0000000400708947 */ /* 0x000fec0003800000 */
[----:B------:R-:W-:Y:S01]  /*0220*/  IMAD.SHL.U32 R4, R0, 0x100, RZ ;  /* 0x0000010000047824 */ /* 0x000fe200078e00ff */
[----:B------:R-:W0:Y:S01]  /*0230*/  LDCU.64 UR8, c[0x4][URZ] ;  /* 0x01000000ff0877ac */ /* 0x000e220008000a00 */
[----:B------:R-:W-:Y:S02]  /*0240*/  IMAD.MOV.U32 R3, RZ, RZ, RZ ;  /* 0x000000ffff037224 */ /* 0x000fe400078e00ff */
[----:B------:R-:W-:Y:S01]  /*0250*/  IMAD.MOV.U32 R13, RZ, RZ, RZ ;  /* 0x000000ffff0d7224 */ /* 0x000fe200078e00ff */
[----:B------:R-:W-:Y:S01]  /*0260*/  LOP3.LUT R12, R4, 0x80000000, RZ, 0xfc, !PT ;  /* 0x80000000040c7812 */ /* 0x000fe200078efcff */
[----:B------:R-:W-:Y:S01]  /*0270*/  UMOV UR5, URZ ;  /* 0x000000ff00057c82 */ /* 0x000fe20008000000 */
[----:B------:R-:W-:-:S05]  /*0280*/  UMOV UR4, URZ ;  /* 0x000000ff00047c82 */ /* 0x000fca0008000000 */
.L_x_2:
[----:B0-----:R-:W-:Y:S01]  /*0290*/  IMAD.U32 R10, RZ, RZ, UR8 ;  /* 0x00000008ff0a7e24 */ /* 0x001fe2000f8e00ff */
[----:B------:R-:W-:-:S05]  /*02a0*/  MOV R11, UR9 ;  /* 0x00000009000b7c02 */ /* 0x000fca0008000f00 */
[----:B------:R-:W2:Y:S01]  /*02b0*/  LDG.E.CONSTANT R5, desc[UR6][R10.64] ;  /* 0x000000060a057981 */ /* 0x000ea2000c1e9900 */
[----:B------:R-:W-:Y:S01]  /*02c0*/  UIADD3 UR4, UPT, UPT, UR4, 0x1, URZ ;  /* 0x0000000104047890 */ /* 0x000fe2000fffe0ff */
[C---:B------:R-:W-:Y:S01]  /*02d0*/  ISETP.EQ.AND P0, PT, R13.reuse, RZ, PT ;  /* 0x000000ff0d00720c */ /* 0x040fe20003f02270 */
[----:B------:R-:W-:Y:S01]  /*02e0*/  UIADD3 UR8, UP1, UPT, UR8, 0x4, URZ ;  /* 0x0000000408087890 */ /* 0x000fe2000ff3e0ff */
[C---:B------:R-:W-:Y:S01]  /*02f0*/  ISETP.EQ.AND P1, PT, R13.reuse, 0x4, PT ;  /* 0x000000040d00780c */ /* 0x040fe20003f22270 */
[----:B------:R-:W-:Y:S01]  /*0300*/  UISETP.NE.AND UP0, UPT, UR4, 0x6, UPT ;  /* 0x000000060400788c */ /* 0x000fe2000bf05270 */
[C---:B------:R-:W-:Y:S01]  /*0310*/  ISETP.EQ.AND P2, PT, R13.reuse, 0x8, PT ;  /* 0x000000080d00780c */ /* 0x040fe20003f42270 */
[----:B------:R-:W-:Y:S01]  /*0320*/  UIADD3.X UR9, UPT, UPT, URZ, UR9, URZ, UP1, !UPT ;  /* 0x00000009ff097290 */ /* 0x000fe20008ffe4ff */
[C---:B------:R-:W-:Y:S02]  /*0330*/  ISETP.EQ.AND P3, PT, R13.reuse, 0xc, PT ;  /* 0x0000000c0d00780c */ /* 0x040fe40003f62270 */
[----:B------:R-:W-:-:S02]  /*0340*/  ISETP.EQ.AND P4, PT, R13, 0x10, PT ;  /* 0x000000100d00780c */ /* 0x000fc40003f82270 */
[C---:B------:R-:W-:Y:S01]  /*0350*/  ISETP.EQ.AND P5, PT, R13.reuse, 0x14, PT ;  /* 0x000000140d00780c */ /* 0x040fe20003fa2270 */
[----:B------:R-:W-:Y:S02]  /*0360*/  VIADD R13, R13, 0x4 ;  /* 0x000000040d0d7836 */ /* 0x000fe40000000000 */
[----:B--2---:R-:W-:-:S03]  /*0370*/  IMAD.WIDE.U32 R4, R5, R12, RZ ;  /* 0x0000000c05047225 */ /* 0x004fc600078e00ff */
[----:B------:R-:W-:-:S04]  /*0380*/  IADD3 R4, P6, PT, R4, R3, RZ ;  /* 0x0000000304047210 */ /* 0x000fc80007fde0ff */
[----:B------:R-:W-:Y:S01]  /*0390*/  IADD3.X R3, PT, PT, R5, UR5, RZ, P6, !PT ;  /* 0x0000000505037c10 */ /* 0x000fe2000b7fe4ff */
[--C-:B------:R-:W-:Y:S01]  /*03a0*/  @P0 IMAD.MOV.U32 R9, RZ, RZ, R4.reuse ;  /* 0x000000ffff090224 */ /* 0x100fe200078e0004 */
[----:B------:R-:W-:Y:S01]  /*03b0*/  @P4 MOV R20, R4 ;  /* 0x0000000400144202 */ /* 0x000fe20000000f00 */
[--C-:B------:R-:W-:Y:S02]  /*03c0*/  @P1 IMAD.MOV.U32 R17, RZ, RZ, R4.reuse ;  /* 0x000000ffff111224 */ /* 0x100fe400078e0004 */
[--C-:B------:R-:W-:Y:S02]  /*03d0*/  @P2 IMAD.MOV.U32 R18, RZ, RZ, R4.reuse ;  /* 0x000000ffff122224 */ /* 0x100fe400078e0004 */
[--C-:B------:R-:W-:Y:S02]  /*03e0*/  @P3 IMAD.MOV.U32 R19, RZ, RZ, R4.reuse ;  /* 0x000000ffff133224 */ /* 0x100fe400078e0004 */
[----:B------:R-:W-:Y:S01]  /*03f0*/  @P5 IMAD.MOV.U32 R16, RZ, RZ, R4 ;  /* 0x000000ffff105224 */ /* 0x000fe200078e0004 */
[----:B------:R-:W-:Y:S06]  /*0400*/  BRA.U UP0, `(.L_x_2) ;  /* 0xfffffffd00a07547 */ /* 0x000fec000b83ffff */
[----:B------:R-:W-:Y:S01]  /*0410*/  SHF.R.U32.HI R4, RZ, 0x17, R0 ;  /* 0x00000017ff047819 */ /* 0x000fe20000011600 */
[----:B------:R-:W-:Y:S03]  /*0420*/  BSSY.RECONVERGENT B1, `(.L_x_3) ;  /* 0x0000029000017945 */ /* 0x000fe60003800200 */
[C---:B------:R-:W-:Y:S02]  /*0430*/  LOP3.LUT R5, R4.reuse, 0xe0, RZ, 0xc0, !PT ;  /* 0x000000e004057812 */ /* 0x040fe400078ec0ff */
[----:B------:R-:W-:-:S03]  /*0440*/  LOP3.LUT P6, RZ, R4, 0x1f, RZ, 0xc0, !PT ;  /* 0x0000001f04ff7812 */ /* 0x000fc600078cc0ff */
[----:B------:R-:W-:-:S05]  /*0450*/  VIADD R5, R5, 0xffffff80 ;  /* 0xffffff8005057836 */ /* 0x000fca0000000000 */
[----:B------:R-:W-:-:S05]  /*0460*/  SHF.R.U32.HI R5, RZ, 0x5, R5 ;  /* 0x00000005ff057819 */ /* 0x000fca0000011605 */
[----:B------:R-:W-:-:S05]  /*0470*/  IMAD.U32 R11, R5, -0x4, RZ ;  /* 0xfffffffc050b7824 */ /* 0x000fca00078e00ff */
[C---:B------:R-:W-:Y:S02]  /*0480*/  ISETP.EQ.AND P3, PT, R11.reuse, -0x18, PT ;  /* 0xffffffe80b00780c */ /* 0x040fe40003f62270 */
[C---:B------:R-:W-:Y:S02]  /*0490*/  ISETP.EQ.AND P4, PT, R11.reuse, -0x14, PT ;  /* 0xffffffec0b00780c */ /* 0x040fe40003f82270 */
[C---:B------:R-:W-:Y:S02]  /*04a0*/  ISETP.EQ.AND P2, PT, R11.reuse, -0x10, PT ;  /* 0xfffffff00b00780c */ /* 0x040fe40003f42270 */
[C---:B------:R-:W-:Y:S02]  /*04b0*/  ISETP.EQ.AND P1, PT, R11.reuse, -0xc, PT ;  /* 0xfffffff40b00780c */ /* 0x040fe40003f22270 */
[C---:B------:R-:W-:Y:S02]  /*04c0*/  ISETP.EQ.AND P0, PT, R11.reuse, -0x8, PT ;  /* 0xfffffff80b00780c */ /* 0x040fe40003f02270 */
[----:B------:R-:W-:-:S03]  /*04d0*/  ISETP.EQ.AND P5, PT, R11, RZ, PT ;  /* 0x000000ff0b00720c */ /* 0x000fc60003fa2270 */
[----:B------:R-:W-:Y:S02]  /*04e0*/  @P3 MOV R5, R9 ;  /* 0x0000000900053202 */ /* 0x000fe40000000f00 */
[C---:B------:R-:W-:Y:S01]  /*04f0*/  ISETP.EQ.AND P3, PT, R11.reuse, -0x4, PT ;  /* 0xfffffffc0b00780c */ /* 0x040fe20003f62270 */
[----:B------:R-:W-:Y:S02]  /*0500*/  @P4 IMAD.MOV.U32 R10, RZ, RZ, R9 ;  /* 0x000000ffff0a4224 */ /* 0x000fe400078e0009 */
[----:B------:R-:W-:Y:S01]  /*0510*/  @P4 IMAD.MOV.U32 R5, RZ, RZ, R17 ;  /* 0x000000ffff054224 */ /* 0x000fe200078e0011 */
[----:B------:R-:W-:Y:S01]  /*0520*/  ISETP.EQ.AND P4, PT, R11, 0x4, PT ;  /* 0x000000040b00780c */ /* 0x000fe20003f82270 */
[----:B------:R-:W-:Y:S02]  /*0530*/  @P2 IMAD.MOV.U32 R5, RZ, RZ, R18 ;  /* 0x000000ffff052224 */ /* 0x000fe400078e0012 */
[----:B------:R-:W-:Y:S02]  /*0540*/  @P1 IMAD.MOV.U32 R5, RZ, RZ, R19 ;  /* 0x000000ffff051224 */ /* 0x000fe400078e0013 */
[----:B------:R-:W-:-:S02]  /*0550*/  @P0 IMAD.MOV.U32 R5, RZ, RZ, R20 ;  /* 0x000000ffff050224 */ /* 0x000fc400078e0014 */
[----:B------:R-:W-:Y:S01]  /*0560*/  @P2 IMAD.MOV.U32 R10, RZ, RZ, R17 ;  /* 0x000000ffff0a2224 */ /* 0x000fe200078e0011 */
[----:B------:R-:W-:Y:S01]  /*0570*/  @P1 MOV R10, R18 ;  /* 0x00000012000a1202 */ /* 0x000fe20000000f00 */
[----:B------:R-:W-:Y:S01]  /*0580*/  @P0 IMAD.MOV.U32 R10, RZ, RZ, R19 ;  /* 0x000000ffff0a0224 */ /* 0x000fe200078e0013 */
[----:B------:R-:W-:Y:S01]  /*0590*/  @P3 MOV R5, R16 ;  /* 0x0000001000053202 */ /* 0x000fe20000000f00 */
[--C-:B------:R-:W-:Y:S02]  /*05a0*/  @P5 IMAD.MOV.U32 R5, RZ, RZ, R3.reuse ;  /* 0x000000ffff055224 */ /* 0x100fe400078e0003 */
[----:B------:R-:W-:Y:S02]  /*05b0*/  @P3 IMAD.MOV.U32 R10, RZ, RZ, R20 ;  /* 0x000000ffff0a3224 */ /* 0x000fe400078e0014 */
[----:B------:R-:W-:Y:S02]  /*05c0*/  @P5 IMAD.MOV.U32 R10, RZ, RZ, R16 ;  /* 0x000000ffff0a5224 */ /* 0x000fe400078e0010 */
[----:B------:R-:W-:-:S02]  /*05d0*/  @P4 IMAD.MOV.U32 R10, RZ, RZ, R3 ;  /* 0x000000ffff0a4224 */ /* 0x000fc400078e0003 */
[----:B------:R-:W-:Y:S01]  /*05e0*/  IMAD.MOV.U32 R13, RZ, RZ, R5 ;  /* 0x000000ffff0d7224 */ /* 0x000fe200078e0005 */
[----:B------:R-:W-:Y:S06]  /*05f0*/  @!P6 BRA `(.L_x_4) ;  /* 0x00000000002ce947 */ /* 0x000fec0003800000 */
[----:B------:R-:W-:Y:S01]  /*0600*/  @P2 MOV R5, R9 ;  /* 0x0000000900052202 */ /* 0x000fe20000000f00 */
[----:B------:R-:W-:Y:S01]  /*0610*/  @P1 IMAD.MOV.U32 R5, RZ, RZ, R17 ;  /* 0x000000ffff051224 */ /* 0x000fe200078e0011 */
[----:B------:R-:W-:Y:S01]  /*0620*/  LOP3.LUT R4, R4, 0x1f, RZ, 0xc0, !PT ;  /* 0x0000001f04047812 */ /* 0x000fe200078ec0ff */
[----:B------:R-:W-:Y:S01]  /*0630*/  @P0 IMAD.MOV.U32 R5, RZ, RZ, R18 ;  /* 0x000000ffff050224 */ /* 0x000fe200078e0012 */
[----:B------:R-:W-:Y:S01]  /*0640*/  ISETP.EQ.AND P0, PT, R11, 0x8, PT ;  /* 0x000000080b00780c */ /* 0x000fe20003f02270 */
[----:B------:R-:W-:Y:S01]  /*0650*/  @P3 IMAD.MOV.U32 R5, RZ, RZ, R19 ;  /* 0x000000ffff053224 */ /* 0x000fe200078e0013 */
[----:B------:R-:W-:Y:S01]  /*0660*/  SHF.L.W.U32.HI R13, R10, R4, R13 ;  /* 0x000000040a0d7219 */ /* 0x000fe20000010e0d */
[----:B------:R-:W-:Y:S01]  /*0670*/  @P5 IMAD.MOV.U32 R5, RZ, RZ, R20 ;  /* 0x000000ffff055224 */ /* 0x000fe200078e0014 */
[----:B------:R-:W-:-:S09]  /*0680*/  @P4 MOV R5, R16 ;  /* 0x0000001000054202 */ /* 0x000fd20000000f00 */
[----:B------:R-:W-:-:S05]  /*0690*/  @P0 IMAD.MOV.U32 R5, RZ, RZ, R3 ;  /* 0x000000ffff050224 */ /* 0x000fca00078e0003 */
[----:B------:R-:W-:-:S07]  /*06a0*/  SHF.L.W.U32.HI R10, R5, R4, R10 ;  /* 0x00000004050a7219 */ /* 0x000fce0000010e0a */
.L_x_4:
[----:B------:R-:W-:Y:S05]  /*06b0*/  BSYNC.RECONVERGENT B1 ;  /* 0x0000000000017941 */ /* 0x000fea0003800200 */
.L_x_3:
[C---:B------:R-:W-:Y:S01]  /*06c0*/  SHF.L.W.U32.HI R12, R10.reuse, 0x2, R13 ;  /* 0x000000020a0c7819 */ /* 0x040fe20000010e0d */
[----:B------:R-:W-:Y:S01]  /*06d0*/  IMAD.SHL.U32 R4, R10, 0x4, RZ ;  /* 0x000000040a047824 */ /* 0x000fe200078e00ff */
[----:B------:R-:W-:Y:S01]  /*06e0*/  UMOV UR4, 0x54442d19 ;  /* 0x54442d1900047882 */ /* 0x000fe20000000000 */
[----:B------:R-:W-:Y:S01]  /*06f0*/  UMOV UR5, 0x3bf921fb ;  /* 0x3bf921fb00057882 */ /* 0x000fe20000000000 */
[----:B------:R-:W-:Y:S02]  /*0700*/  SHF.R.S32.HI R3, RZ, 0x1f, R12 ;  /* 0x0000001fff037819 */ /* 0x000fe4000001140c */
[----:B------:R-:W-:Y:S02]  /*0710*/  ISETP.GE.AND P0, PT, R0, RZ, PT ;  /* 0x000000ff0000720c */ /* 0x000fe40003f06270 */
[C---:B------:R-:W-:Y:S02]  /*0720*/  LOP3.LUT R4, R3.reuse, R4, RZ, 0x3c, !PT ;  /* 0x0000000403047212 */ /* 0x040fe400078e3cff */
[----:B------:R-:W-:-:S02]  /*0730*/  LOP3.LUT R5, R3, R12, RZ, 0x3c, !PT ;  /* 0x0000000c03057212 */ /* 0x000fc400078e3cff */
[----:B------:R-:W-:Y:S02]  /*0740*/  SHF.R.U32.HI R3, RZ, 0x1e, R13 ;  /* 0x0000001eff037819 */ /* 0x000fe4000001160d */
[C---:B------:R-:W-:Y:S02]  /*0750*/  LOP3.LUT R0, R12.reuse, R0, RZ, 0x3c, !PT ;  /* 0x000000000c007212 */ /* 0x040fe400078e3cff */
[----:B------:R-:W0:Y:S01]  /*0760*/  I2F.F64.S64 R4, R4 ;  /* 0x0000000400047312 */ /* 0x000e220000301c00 */
[----:B------:R-:W-:Y:S02]  /*0770*/  LEA.HI R3, R12, R3, RZ, 0x1 ;  /* 0x000000030c037211 */ /* 0x000fe400078f08ff */
[----:B------:R-:W-:-:S03]  /*0780*/  ISETP.GE.AND P1, PT, R0, RZ, PT ;  /* 0x000000ff0000720c */ /* 0x000fc60003f26270 */
[----:B------:R-:W-:-:S04]  /*0790*/  IMAD.MOV R0, RZ, RZ, -R3 ;  /* 0x000000ffff007224 */ /* 0x000fc800078e0a03 */
[----:B------:R-:W-:Y:S01]  /*07a0*/  @!P0 IMAD.MOV.U32 R3, RZ, RZ, R0 ;  /* 0x000000ffff038224 */ /* 0x000fe200078e0000 */
[----:B0-----:R-:W-:-:S10]  /*07b0*/  DMUL R10, R4, UR4 ;  /* 0x00000004040a7c28 */ /* 0x001fd40008000000 */
[----:B------:R-:W0:Y:S02]  /*07c0*/  F2F.F32.F64 R10, R10 ;  /* 0x0000000a000a7310 */ /* 0x000e240000301000 */
[----:B0-----:R-:W-:-:S07]  /*07d0*/  FSEL R4, -R10, R10, !P1 ;  /* 0x0000000a0a047208 */ /* 0x001fce0004800100 */
.L_x_1:
[----:B------:R-:W-:Y:S05]  /*07e0*/  BSYNC.RECONVERGENT B0 ;  /* 0x0000000000007941 */ /* 0x000fea0003800200 */
.L_x_0:
[----:B------:R-:W-:Y:S01]  /*07f0*/  I2FP.F32.U32 R2, R2 ;  /* 0x0000000200027245 */ /* 0x000fe20000201000 */
[----:B------:R-:W-:Y:S01]  /*0800*/  FMUL R5, R4, R4 ;  /* 0x0000000404057220 */ /* 0x000fe20000400000 */
[C---:B------:R-:W-:Y:S01]  /*0810*/  LOP3.LUT R0, R3.reuse, 0x1, RZ, 0xc0, !PT ;  /* 0x0000000103007812 */ /* 0x040fe200078ec0ff */
[----:B------:R-:W-:Y:S01]  /*0820*/  BSSY.RECONVERGENT B0, `(.L_x_5) ;  /* 0x000007c000007945 */ /* 0x000fe20003800200 */
[----:B------:R-:W-:Y:S01]  /*0830*/  LOP3.LUT P1, RZ, R3, 0x2, RZ, 0xc0, !PT ;  /* 0x0000000203ff7812 */ /* 0x000fe2000782c0ff */
[----:B------:R-:W-:Y:S01]  /*0840*/  FADD R12, R2, R2 ;  /* 0x00000002020c7221 */ /* 0x000fe20000000000 */
[----:B------:R-:W-:-:S03]  /*0850*/  ISETP.NE.U32.AND P0, PT, R0, 0x1, PT ;  /* 0x000000010000780c */ /* 0x000fc60003f05070 */
[----:B------:R0:W1:Y:S02]  /*0860*/  F2F.F64.F32 R10, R12 ;  /* 0x0000000c000a7310 */ /* 0x0000640000201800 */
[----:B0-----:R-:W-:-:S05]  /*0870*/  IMAD.MOV.U32 R12, RZ, RZ, 0x3d2aaabb ;  /* 0x3d2aaabbff0c7424 */ /* 0x001fca00078e00ff */
[----:B------:R-:W-:Y:S01]  /*0880*/  FSEL R22, R12, 0.0083327032625675201416, !P0 ;  /* 0x3c0885e40c167808 */ /* 0x000fe20004000000 */
[----:B-1----:R-:W-:-:S08]  /*0890*/  DMUL R10, R10, UR10 ;  /* 0x0000000a0a0a7c28 */ /* 0x002fd00008000000 */
[----:B------:R-:W-:Y:S01]  /*08a0*/  DMUL R14, R10, 0.0078125 ;  /* 0x3f8000000a0e7828 */ /* 0x000fe20000000000 */
[----:B------:R-:W-:-:S05]  /*08b0*/  MOV R10, 0x37cbac00 ;  /* 0x37cbac00000a7802 */ /* 0x000fca0000000f00 */
[----:B------:R0:W1:Y:S01]  /*08c0*/  F2F.F32.F64 R11, R14 ;  /* 0x0000000e000b7310 */ /* 0x0000620000301000 */
[----:B------:R-:W-:-:S05]  /*08d0*/  FFMA R13, R5, R10, -0.0013887860113754868507 ;  /* 0xbab607ed050d7423 */ /* 0x000fca000000000a */
[----:B------:R-:W-:Y:S01]  /*08e0*/  FSEL R0, R13, -0.00019574658654164522886, !P0 ;  /* 0xb94d41530d007808 */ /* 0x000fe20004000000 */
[----:B------:R-:W-:-:S04]  /*08f0*/  IMAD.MOV.U32 R13, RZ, RZ, 0x3effffff ;  /* 0x3effffffff0d7424 */ /* 0x000fc800078e00ff */
[----:B------:R-:W-:Y:S01]  /*0900*/  FFMA R22, R5, R0, R22 ;  /* 0x0000000005167223 */ /* 0x000fe20000000016 */
[----:B0-----:R-:W-:Y:S02]  /*0910*/  FSEL R14, -R13, -0.16666662693023681641, !P0 ;  /* 0xbe2aaaa80d0e7808 */ /* 0x001fe40004000100 */
[----:B------:R-:W-:Y:S01]  /*0920*/  FSEL R0, R4, 1, P0 ;  /* 0x3f80000004007808 */ /* 0x000fe20000000000 */
[C---:B-1----:R-:W-:Y:S01]  /*0930*/  FMUL R2, R11.reuse, 0.63661974668502807617 ;  /* 0x3f22f9830b027820 */ /* 0x042fe20000400000 */
[----:B------:R-:W-:Y:S01]  /*0940*/  FSETP.GE.AND P0, PT, |R11|, 105615, PT ;  /* 0x47ce47800b00780b */ /* 0x000fe20003f06200 */
[C---:B------:R-:W-:Y:S02]  /*0950*/  FFMA R14, R5.reuse, R22, R14 ;  /* 0x00000016050e7223 */ /* 0x040fe4000000000e */
[----:B------:R-:W-:Y:S02]  /*0960*/  FFMA R5, R5, R0, RZ ;  /* 0x0000000005057223 */ /* 0x000fe400000000ff */
[----:B------:R-:W0:Y:S02]  /*0970*/  F2I.NTZ R2, R2 ;  /* 0x0000000200027305 */ /* 0x000e240000203100 */
[----:B------:R-:W-:-:S04]  /*0980*/  FFMA R14, R5, R14, R0 ;  /* 0x0000000e050e7223 */ /* 0x000fc80000000000 */
[----:B------:R-:W-:Y:S01]  /*0990*/  @P1 FADD R14, RZ, -R14 ;  /* 0x8000000eff0e1221 */ /* 0x000fe20000000000 */
[----:B0-----:R-:W-:-:S05]  /*09a0*/  I2FP.F32.S32 R4, R2 ;  /* 0x0000000200047245 */ /* 0x001fca0000201400 */
[----:B------:R-:W-:-:S04]  /*09b0*/  FFMA R3, R4, -1.5707962512969970703, R11 ;  /* 0xbfc90fda04037823 */ /* 0x000fc8000000000b */
[----:B------:R-:W-:-:S04]  /*09c0*/  FFMA R3, R4, -7.5497894158615963534e-08, R3 ;  /* 0xb3a2216804037823 */ /* 0x000fc80000000003 */
[----:B------:R-:W-:Y:S01]  /*09d0*/  FFMA R0, R4, -5.3903029534742383927e-15, R3 ;  /* 0xa7c234c504007823 */ /* 0x000fe20000000003 */
[----:B------:R-:W-:Y:S06]  /*09e0*/  @!P0 BRA `(.L_x_6) ;  /* 0x00000004007c8947 */ /* 0x000fec0003800000 */
[----:B------:R-:W-:-:S13]  /*09f0*/  FSETP.NEU.AND P0, PT, |R11|, +INF , PT ;  /* 0x7f8000000b00780b */ /* 0x000fda0003f0d200 */
[----:B------:R-:W-:Y:S01]  /*0a00*/  @!P0 FMUL R0, RZ, R11 ;  /* 0x0000000bff008220 */ /* 0x000fe20000400000 */
[----:B------:R-:W-:Y:S01]  /*0a10*/  @!P0 IMAD.MOV.U32 R2, RZ, RZ, RZ ;  /* 0x000000ffff028224 */ /* 0x000fe200078e00ff */
[----:B------:R-:W-:Y:S06]  /*0a20*/  @!P0 BRA `(.L_x_6) ;  /* 0x00000004006c8947 */ /* 0x000fec0003800000 */
[----:B------:R-:W-:Y:S02]  /*0a30*/  IMAD.SHL.U32 R0, R11, 0x100, RZ ;  /* 0x000001000b007824 */ /* 0x000fe400078e00ff */
[----:B------:R-:W-:Y:S02]  /*0a40*/  HFMA2 R15, -RZ, RZ, 0, 0 ;  /* 0x00000000ff0f7431 */ /* 0x000fe400000001ff */
[----:B------:R-:W-:Y:S01]  /*0a50*/  IMAD.MOV.U32 R21, RZ, RZ, RZ ;  /* 0x000000ffff157224 */ /* 0x000fe200078e00ff */
[----:B------:R-:W0:Y:S01]  /*0a60*/  LDCU.64 UR8, c[0x4][URZ] ;  /* 0x01000000ff0877ac */ /* 0x000e220008000a00 */
[----:B------:R-:W-:Y:S01]  /*0a70*/  LOP3.LUT R0, R0, 0x80000000, RZ, 0xfc, !PT ;  /* 0x8000000000007812 */ /* 0x000fe200078efcff */
[----:B------:R-:W-:Y:S01]  /*0a80*/  UMOV UR5, URZ ;  /* 0x000000ff00057c82 */ /* 0x000fe20008000000 */
[----:B------:R-:W-:-:S05]  /*0a90*/  UMOV UR4, URZ ;  /* 0x000000ff00047c82 */ /* 0x000fca0008000000 */
.L_x_7:
[----:B0-----:R-:W-:Y:S02]  /*0aa0*/  IMAD.U32 R3, RZ, RZ, UR9 ;  /* 0x00000009ff037e24 */ /* 0x001fe4000f8e00ff */
[----:B------:R-:W-:-:S05]  /*0ab0*/  IMAD.U32 R2, RZ, RZ, UR8 ;  /* 0x00000008ff027e24 */ /* 0x000fca000f8e00ff */
        /* <DEDUP_REMOVED lines=10> */
[C---:B------:R-:W-:Y:S02]  /*0b60*/  ISETP.EQ.AND P5, PT, R21.reuse, 0x14, PT ;  /* 0x000000141500780c */ /* 0x040fe40003fa2270 */
[----:B------:R-:W-:Y:S01]  /*0b70*/  IADD3 R21, PT, PT, R21, 0x4, RZ ;  /* 0x0000000415157810 */ /* 0x000fe20007ffe0ff */
        /* <DEDUP_REMOVED lines=23> */
[--C-:B------:R-:W-:Y:S01]  /*0cf0*/  @P3 IMAD.MOV.U32 R0, RZ, RZ, R9.reuse ;  /* 0x000000ffff003224 */ /* 0x100fe200078e0009 */
[C---:B------:R-:W-:Y:S01]  /*0d00*/  ISETP.EQ.AND P3, PT, R5.reuse, -0x4, PT ;  /* 0xfffffffc0500780c */ /* 0x040fe20003f62270 */
[----:B------:R-:W-:Y:S01]  /*0d10*/  @P4 IMAD.MOV.U32 R3, RZ, RZ, R9 ;  /* 0x000000ffff034224 */ /* 0x000fe200078e0009 */
[----:B------:R-:W-:Y:S01]  /*0d20*/  @P4 MOV R0, R17 ;  /* 0x0000001100004202 */ /* 0x000fe20000000f00 */
[----:B------:R-:W-:Y:S01]  /*0d30*/  @P2 IMAD.MOV.U32 R3, RZ, RZ, R17 ;  /* 0x000000ffff032224 */ /* 0x000fe200078e0011 */
[----:B------:R-:W-:Y:S01]  /*0d40*/  ISETP.EQ.AND P4, PT, R5, 0x4, PT ;  /* 0x000000040500780c */ /* 0x000fe20003f82270 */
[--C-:B------:R-:W-:Y:S02]  /*0d50*/  @P1 IMAD.MOV.U32 R3, RZ, RZ, R18.reuse ;  /* 0x000000ffff031224 */ /* 0x100fe400078e0012 */
[----:B------:R-:W-:Y:S01]  /*0d60*/  @P0 MOV R3, R19 ;  /* 0x0000001300030202 */ /* 0x000fe20000000f00 */
[----:B------:R-:W-:Y:S02]  /*0d70*/  @P2 IMAD.MOV.U32 R0, RZ, RZ, R18 ;  /* 0x000000ffff002224 */ /* 0x000fe400078e0012 */
[----:B------:R-:W-:-:S02]  /*0d80*/  @P1 IMAD.MOV.U32 R0, RZ, RZ, R19 ;  /* 0x000000ffff001224 */ /* 0x000fc400078e0013 */
[--C-:B------:R-:W-:Y:S02]  /*0d90*/  @P0 IMAD.MOV.U32 R0, RZ, RZ, R20.reuse ;  /* 0x000000ffff000224 */ /* 0x100fe400078e0014 */
[----:B------:R-:W-:Y:S02]  /*0da0*/  @P3 IMAD.MOV.U32 R3, RZ, RZ, R20 ;  /* 0x000000ffff033224 */ /* 0x000fe400078e0014 */
[--C-:B------:R-:W-:Y:S02]  /*0db0*/  @P5 IMAD.MOV.U32 R3, RZ, RZ, R16.reuse ;  /* 0x000000ffff035224 */ /* 0x100fe400078e0010 */
[----:B------:R-:W-:Y:S02]  /*0dc0*/  @P4 IMAD.MOV.U32 R3, RZ, RZ, R15 ;  /* 0x000000ffff034224 */ /* 0x000fe400078e000f */
[----:B------:R-:W-:Y:S01]  /*0dd0*/  @P3 IMAD.MOV.U32 R0, RZ, RZ, R16 ;  /* 0x000000ffff003224 */ /* 0x000fe200078e0010 */
[----:B------:R-:W-:Y:S01]  /*0de0*/  @P5 MOV R0, R15 ;  /* 0x0000000f00005202 */ /* 0x000fe20000000f00 */
[----:B------:R-:W-:Y:S01]  /*0df0*/  IMAD.MOV.U32 R4, RZ, RZ, R3 ;  /* 0x000000ffff047224 */ /* 0x000fe200078e0003 */
[----:B------:R-:W-:Y:S06]  /*0e00*/  @!P6 BRA `(.L_x_9) ;  /* 0x000000000028e947 */ /* 0x000fec0003800000 */
[----:B------:R-:W-:Y:S01]  /*0e10*/  @P1 IMAD.MOV.U32 R9, RZ, RZ, R17 ;  /* 0x000000ffff091224 */ /* 0x000fe200078e0011 */
[----:B------:R-:W-:Y:S01]  /*0e20*/  LOP3.LUT R3, R2, 0x1f, RZ, 0xc0, !PT ;  /* 0x0000001f02037812 */ /* 0x000fe200078ec0ff */
[----:B------:R-:W-:Y:S01]  /*0e30*/  @P0 IMAD.MOV.U32 R9, RZ, RZ, R18 ;  /* 0x000000ffff090224 */ /* 0x000fe200078e0012 */
[----:B------:R-:W-:Y:S02]  /*0e40*/  ISETP.EQ.AND P0, PT, R5, 0x8, PT ;  /* 0x000000080500780c */ /* 0x000fe40003f02270 */
[----:B------:R-:W-:Y:S01]  /*0e50*/  @P3 MOV R9, R19 ;  /* 0x0000001300093202 */ /* 0x000fe20000000f00 */
[----:B------:R-:W-:Y:S01]  /*0e60*/  @P5 IMAD.MOV.U32 R9, RZ, RZ, R20 ;  /* 0x000000ffff095224 */ /* 0x000fe200078e0014 */
[----:B------:R-:W-:Y:S01]  /*0e70*/  SHF.L.W.U32.HI R0, R4, R3, R0 ;  /* 0x0000000304007219 */ /* 0x000fe20000010e00 */
[----:B------:R-:W-:-:S08]  /*0e80*/  @P4 IMAD.MOV.U32 R9, RZ, RZ, R16 ;  /* 0x000000ffff094224 */ /* 0x000fd000078e0010 */
[----:B------:R-:W-:-:S05]  /*0e90*/  @P0 IMAD.MOV.U32 R9, RZ, RZ, R15 ;  /* 0x000000ffff090224 */ /* 0x000fca00078e000f */
[----:B------:R-:W-:-:S07]  /*0ea0*/  SHF.L.W.U32.HI R4, R9, R3, R4 ;  /* 0x0000000309047219 */ /* 0x000fce0000010e04 */
.L_x_9:
[----:B------:R-:W-:Y:S05]  /*0eb0*/  BSYNC.RECONVERGENT B1 ;  /* 0x0000000000017941 */ /* 0x000fea0003800200 */
.L_x_8:
        /* <DEDUP_REMOVED lines=9> */
[----:B------:R-:W0:Y:S01]  /*0f50*/  I2F.F64.S64 R2, R16 ;  /* 0x0000001000027312 */ /* 0x000e220000301c00 */
[----:B------:R-:W-:-:S04]  /*0f60*/  LOP3.LUT R11, R9, R11, RZ, 0x3c, !PT ;  /* 0x0000000b090b7212 */ /* 0x000fc800078e3cff */
[----:B------:R-:W-:Y:S01]  /*0f70*/  ISETP.GE.AND P1, PT, R11, RZ, PT ;  /* 0x000000ff0b00720c */ /* 0x000fe20003f26270 */
[----:B0-----:R-:W-:Y:S01]  /*0f80*/  DMUL R4, R2, UR4 ;  /* 0x0000000402047c28 */ /* 0x001fe20008000000 */
[----:B------:R-:W-:-:S04]  /*0f90*/  LEA.HI R2, R9, R0, RZ, 0x1 ;  /* 0x0000000009027211 */ /* 0x000fc800078f08ff */
[----:B------:R-:W-:-:S05]  /*0fa0*/  IADD3 R0, PT, PT, -R2, RZ, RZ ;  /* 0x000000ff02007210 */ /* 0x000fca0007ffe1ff */
[----:B------:R-:W0:Y:S01]  /*0fb0*/  F2F.F32.F64 R4, R4 ;  /* 0x0000000400047310 */ /* 0x000e220000301000 */
[----:B------:R-:W-:Y:S01]  /*0fc0*/  @!P0 IMAD.MOV.U32 R2, RZ, RZ, R0 ;  /* 0x000000ffff028224 */ /* 0x000fe200078e0000 */
[----:B0-----:R-:W-:-:S07]  /*0fd0*/  FSEL R0, -R4, R4, !P1 ;  /* 0x0000000404007208 */ /* 0x001fce0004800100 */
.L_x_6:
[----:B------:R-:W-:Y:S05]  /*0fe0*/  BSYNC.RECONVERGENT B0 ;  /* 0x0000000000007941 */ /* 0x000fea0003800200 */
.L_x_5:
[----:B------:R-:W0:Y:S01]  /*0ff0*/  S2R R5, SR_CgaCtaId ;  /* 0x0000000000057919 */ /* 0x000e220000008800 */
[----:B------:R-:W-:Y:S01]  /*1000*/  FMUL R3, R0, R0 ;  /* 0x0000000000037220 */ /* 0x000fe20000400000 */
[----:B------:R-:W-:Y:S01]  /*1010*/  LOP3.LUT R4, R2, 0x1, RZ, 0xc0, !PT ;  /* 0x0000000102047812 */ /* 0x000fe200078ec0ff */
[----:B------:R-:W-:Y:S01]  /*1020*/  FADD R14, R14, 1 ;  /* 0x3f8000000e0e7421 */ /* 0x000fe20000000000 */
[----:B------:R-:W-:Y:S01]  /*1030*/  LOP3.LUT P1, RZ, R2, 0x2, RZ, 0xc0, !PT ;  /* 0x0000000202ff7812 */ /* 0x000fe2000782c0ff */
[----:B------:R-:W-:Y:S01]  /*1040*/  FFMA R10, R3, R10, -0.0013887860113754868507 ;  /* 0xbab607ed030a7423 */ /* 0x000fe2000000000a */
[----:B------:R-:W-:Y:S01]  /*1050*/  ISETP.NE.U32.AND P0, PT, R4, 0x1, PT ;  /* 0x000000010400780c */ /* 0x000fe20003f05070 */
[----:B------:R-:W-:Y:S01]  /*1060*/  FMUL R14, R14, 255 ;  /* 0x437f00000e0e7820 */ /* 0x000fe20000400000 */
[----:B------:R-:W-:Y:S02]  /*1070*/  MOV R2, 0x400 ;  /* 0x0000040000027802 */ /* 0x000fe40000000f00 */
[----:B------:R-:W-:-:S02]  /*1080*/  FSEL R12, R12, 0.0083327032625675201416, !P0 ;  /* 0x3c0885e40c0c7808 */ /* 0x000fc40004000000 */
[----:B------:R-:W-:Y:S02]  /*1090*/  FSEL R10, R10, -0.00019574658654164522886, !P0 ;  /* 0xb94d41530a0a7808 */ /* 0x000fe40004000000 */
[----:B------:R-:W-:Y:S02]  /*10a0*/  FSEL R13, -R13, -0.16666662693023681641, !P0 ;  /* 0xbe2aaaa80d0d7808 */ /* 0x000fe40004000100 */
[----:B------:R-:W-:Y:S01]  /*10b0*/  FSEL R0, R0, 1, P0 ;  /* 0x3f80000000007808 */ /* 0x000fe20000000000 */
[----:B------:R-:W-:-:S04]  /*10c0*/  FFMA R10, R3, R10, R12 ;  /* 0x0000000a030a7223 */ /* 0x000fc8000000000c */
[C---:B------:R-:W-:Y:S01]  /*10d0*/  FFMA R10, R3.reuse, R10, R13 ;  /* 0x0000000a030a7223 */ /* 0x040fe2000000000d */
[----:B------:R-:W-:-:S04]  /*10e0*/  FFMA R3, R3, R0, RZ ;  /* 0x0000000003037223 */ /* 0x000fc800000000ff */
[----:B------:R-:W-:-:S04]  /*10f0*/  FFMA R0, R3, R10, R0 ;  /* 0x0000000a03007223 */ /* 0x000fc80000000000 */
[----:B------:R-:W-:Y:S01]  /*1100*/  @P1 FADD R0, RZ, -R0 ;  /* 0x80000000ff001221 */ /* 0x000fe20000000000 */
[----:B0-----:R-:W-:-:S03]  /*1110*/  LEA R5, R5, R2, 0x18 ;  /* 0x0000000205057211 */ /* 0x001fc600078ec0ff */
[----:B------:R-:W-:Y:S02]  /*1120*/  FADD R3, R0, 1 ;  /* 0x3f80000000037421 */ /* 0x000fe40000000000 */
[--C-:B------:R-:W-:Y:S02]  /*1130*/  IMAD R2, R8, 0x40, R5.reuse ;  /* 0x0000004008027824 */ /* 0x100fe400078e0205 */
[----:B------:R-:W-:Y:S01]  /*1140*/  FMUL.D4 R14, R14, R3 ;  /* 0x000000030e0e7220 */ /* 0x000fe20000200000 */
[----:B------:R-:W-:Y:S02]  /*1150*/  IMAD R8, R8, -0x40, R5 ;  /* 0xffffffc008087824 */ /* 0x000fe400078e0205 */
[C---:B------:R-:W-:Y:S02]  /*1160*/  IMAD R5, R7.reuse, 0x4, R2 ;  /* 0x0000000407057824 */ /* 0x040fe400078e0202 */
[----:B------:R-:W-:Y:S01]  /*1170*/  IMAD R8, R7, -0x4, R8 ;  /* 0xfffffffc07087824 */ /* 0x000fe200078e0208 */
[----:B------:R-:W0:Y:S02]  /*1180*/  LDC.64 R2, c[0x0][0x380] ;  /* 0x0000e000ff027b82 */ /* 0x000e240000000a00 */
[----:B------:R-:W-:Y:S06]  /*1190*/  STS [R5], R14 ;  /* 0x0000000e05007388 */ /* 0x000fec0000000800 */
[----:B------:R-:W-:Y:S01]  /*11a0*/  BAR.SYNC.DEFER_BLOCKING 0x0 ;  /* 0x0000000000007b1d */ /* 0x000fe20000010000 */
[----:B0-----:R-:W-:-:S05]  /*11b0*/  IMAD.WIDE R6, R6, 0x3, R2 ;  /* 0x0000000306067825 */ /* 0x001fca00078e0202 */
[----:B------:R-:W0:Y:S04]  /*11c0*/  LDS R8, [R8+0x3fc] ;  /* 0x0003fc0008087984 */ /* 0x000e280000000800 */
[----:B------:R-:W-:Y:S04]  /*11d0*/  STG.E.U8 desc[UR6][R6.64], RZ ;  /* 0x000000ff06007986 */ /* 0x000fe8000c101106 */
[----:B------:R-:W-:Y:S01]  /*11e0*/  STG.E.U8 desc[UR6][R6.64+0x2], RZ ;  /* 0x000002ff06007986 */ /* 0x000fe2000c101106 */
[----:B0-----:R-:W0:Y:S03]  /*11f0*/  F2I.U32.TRUNC.NTZ R9, R8 ;  /* 0x0000000800097305 */ /* 0x001e26000020f000 */
[----:B0-----:R-:W-:Y:S01]  /*1200*/  STG.E.U8 desc[UR6][R6.64+0x1], R9 ;  /* 0x0000010906007986 */ /* 0x001fe2000c101106 */
[----:B------:R-:W-:Y:S05]  /*1210*/  EXIT ;  /* 0x000000000000794d */ /* 0x000fea0003800000 */
.L_x_10:
[----:B------:R-:W-:-:S00]  /*1220*/  BRA `(.L_x_10) ;  /* 0xfffffffc00fc7947 */ /* 0x000fc0000383ffff */
[----:B------:R-:W-:-:S00]  /*1230*/  NOP ;  /* 0x0000000000007918 */ /* 0x000fc00000000000 */
        /* <DEDUP_REMOVED lines=12> */
.L_x_11:


//--------------------- .nv.global.init           --------------------------
	.section	.nv.global.init,"aw",@progbits
	.align	4
.nv.global.init:
	.type		__cudart_i2opi_f,@object
	.size		__cudart_i2opi_f,(.L_0 - __cudart_i2opi_f)
__cudart_i2opi_f:
        /*0000*/ 	.byte	0x41, 0x90, 0x43, 0x3c, 0x99, 0x95, 0x62, 0xdb, 0xc0, 0xdd, 0x34, 0xf5, 0xd1, 0x57, 0x27, 0xfc
        /*0010*/ 	.byte	0x29, 0x15, 0x44, 0x4e, 0x6e, 0x83, 0xf9, 0xa2
.L_0:


//--------------------- .nv.shared._Z6kernelP6uchar3 --------------------------
	.section	.nv.shared._Z6kernelP6uchar3,"aw",@nobits
	.sectionflags	@""
	.align	4
.nv.shared._Z6kernelP6uchar3:
	.zero		2048


//--------------------- .nv.shared.reserved.0     --------------------------
	.section	.nv.shared.reserved.0,"aw",@nobits
	.weak		__nv_reservedSMEM_offset_0_alias
	.size		__nv_reservedSMEM_offset_0_alias, 0, 64
	.other		__nv_reservedSMEM_offset_0_alias,@"STO_CUDA_RESERVED_SHARED STV_DEFAULT"
__nv_reservedSMEM_offset_0_alias:
	.zero		0
	.zero		64


//--------------------- .nv.constant0._Z6kernelP6uchar3 --------------------------
	.section	.nv.constant0._Z6kernelP6uchar3,"a",@progbits
	.sectionflags	@""
	.align	4
.nv.constant0._Z6kernelP6uchar3:
	.zero		904


//--------------------- SYMBOLS --------------------------

	.type		.nv.reservedSmem.offset0,@object
	.size		.nv.reservedSmem.offset0,0x4
	.type		.nv.reservedSmem.cap,@object
	.size		.nv.reservedSmem.cap,0x4
